//
// Generated by NVIDIA NVVM Compiler
//
// Compiler Build ID: CL-36424714
// Cuda compilation tools, release 13.0, V13.0.88
// Based on NVVM 20.0.0
//

.version 9.0
.target sm_100
.address_size 64

	// .globl	_Z6binValPc
.extern .func  (.param .b32 func_retval0) vprintf
(
	.param .b64 vprintf_param_0,
	.param .b64 vprintf_param_1
)
;
.global .align 1 .b8 $str[9] = {37, 99, 32, 45, 32, 37, 100, 10};

.visible .entry _Z6binValPc(
	.param .u64 .ptr .align 1 _Z6binValPc_param_0
)
{
	.local .align 8 .b8 	__local_depot0[8];
	.reg .b64 	%SP;
	.reg .b64 	%SPL;
	.reg .pred 	%p<9>;
	.reg .b16 	%rs<2>;
	.reg .b32 	%r<42>;
	.reg .b64 	%rd<9>;

	mov.u64 	%SPL, __local_depot0;
	cvta.local.u64 	%SP, %SPL;
	ld.param.u64 	%rd1, [_Z6binValPc_param_0];
	cvta.to.global.u64 	%rd2, %rd1;
	mov.u32 	%r26, %tid.x;
	cvt.u64.u32 	%rd3, %r26;
	add.s64 	%rd4, %rd2, %rd3;
	ld.global.s8 	%rs1, [%rd4];
	setp.lt.s16 	%p1, %rs1, 1;
	mov.b32 	%r41, 0;
	@%p1 bra 	$L__BB0_10;
	cvt.s32.s16 	%r33, %rs1;
	mov.b32 	%r41, 0;
	mov.u32 	%r34, %r41;
$L__BB0_2:
	mov.u32 	%r3, %r33;
	and.b32  	%r5, %r3, 1;
	setp.eq.s32 	%p2, %r34, 0;
	mov.u32 	%r40, %r5;
	@%p2 bra 	$L__BB0_9;
	and.b32  	%r6, %r34, 3;
	setp.eq.s32 	%p3, %r6, 0;
	mov.u32 	%r35, %r34;
	mov.u32 	%r40, %r5;
	@%p3 bra 	$L__BB0_7;
	mul.lo.s32 	%r40, %r5, 10;
	add.s32 	%r35, %r34, -1;
	setp.eq.s32 	%p4, %r6, 1;
	@%p4 bra 	$L__BB0_7;
	mul.lo.s32 	%r40, %r5, 100;
	add.s32 	%r35, %r34, -2;
	setp.eq.s32 	%p5, %r6, 2;
	@%p5 bra 	$L__BB0_7;
	mul.lo.s32 	%r40, %r5, 1000;
	add.s32 	%r35, %r34, -3;
$L__BB0_7:
	setp.lt.u32 	%p6, %r34, 4;
	@%p6 bra 	$L__BB0_9;
$L__BB0_8:
	mul.lo.s32 	%r40, %r40, 10000;
	add.s32 	%r19, %r35, -4;
	setp.gt.s32 	%p7, %r35, 4;
	mov.u32 	%r35, %r19;
	@%p7 bra 	$L__BB0_8;
$L__BB0_9:
	add.s32 	%r41, %r40, %r41;
	add.s32 	%r34, %r34, 1;
	shr.u32 	%r33, %r3, 1;
	setp.gt.u32 	%p8, %r3, 1;
	@%p8 bra 	$L__BB0_2;
$L__BB0_10:
	add.u64 	%rd5, %SP, 0;
	add.u64 	%rd6, %SPL, 0;
	cvt.s32.s16 	%r29, %rs1;
	st.local.v2.u32 	[%rd6], {%r29, %r41};
	mov.u64 	%rd7, $str;
	cvta.global.u64 	%rd8, %rd7;
	{ // callseq 0, 0
	.param .b64 param0;
	st.param.b64 	[param0], %rd8;
	.param .b64 param1;
	st.param.b64 	[param1], %rd5;
	.param .b32 retval0;
	call.uni (retval0), 
	vprintf, 
	(
	param0, 
	param1
	);
	ld.param.b32 	%r30, [retval0];
	} // callseq 0
	ret;

}


// ===== COMPILED SASS (sm_100) =====

	.target	sm_100

	.elftype	@"ET_EXEC"


//--------------------- .note.nv.tkinfo           --------------------------
	.section	.note.nv.tkinfo,"",@"SHT_NOTE"
	.sectionflags	@"SHF_NOTE_NV_TKINFO"
	.tkinfo
        /*0018*/ 	.word	0x00000002
        /*0030*/ 	.string	""
        /*0030*/ 	.string	"ptxas"
        /*0030*/ 	.string	"Cuda compilation tools, release 13.0, V13.0.88"
        /*0030*/ 	.string	"Build cuda_13.0.r13.0/compiler.36424714_0"
        /*0030*/ 	.string	"-arch sm_100 -m 64 "



//--------------------- .note.nv.cuinfo           --------------------------
	.section	.note.nv.cuinfo,"",@"SHT_NOTE"
	.sectionflags	@"SHF_NOTE_NV_CUINFO"
        /*0018*/ 	.short	0x0002
        /*001a*/ 	.short	0x0064
        /*001c*/ 	.short	0x0082
	.zero		2


//--------------------- .nv.info                  --------------------------
	.section	.nv.info,"",@"SHT_CUDA_INFO"
	.align	4


	//----- nvinfo : EIATTR_REGCOUNT
	.align		4
        /*0000*/ 	.byte	0x04, 0x2f
        /*0002*/ 	.short	(.L_2 - .L_1)
	.align		4
.L_1:
        /*0004*/ 	.word	index@(_Z6binValPc)
        /*0008*/ 	.word	0x00000018


	//----- nvinfo : EIATTR_FRAME_SIZE
	.align		4
.L_2:
        /*000c*/ 	.byte	0x04, 0x11
        /*000e*/ 	.short	(.L_4 - .L_3)
	.align		4
.L_3:
        /*0010*/ 	.word	index@(_Z6binValPc)
        /*0014*/ 	.word	0x00000008


	//----- nvinfo : EIATTR_MIN_STACK_SIZE
	.align		4
.L_4:
        /*0018*/ 	.byte	0x04, 0x12
        /*001a*/ 	.short	(.L_6 - .L_5)
	.align		4
.L_5:
        /*001c*/ 	.word	index@(_Z6binValPc)
        /*0020*/ 	.word	0x00000008
.L_6:


//--------------------- .nv.compat                --------------------------
	.section	.nv.compat,"",@"SHT_CUDA_COMPAT_INFO"
	.align	4
        /*0000*/ 	.byte	0x02, 0x09, 0x00, 0x00, 0x02, 0x02, 0x01, 0x00, 0x02, 0x05, 0x05, 0x00, 0x03, 0x07, 0x01, 0x01
        /*0010*/ 	.byte	0x02, 0x03, 0x00, 0x00, 0x02, 0x06, 0x01, 0x00, 0x04, 0x0b, 0x08, 0x00, 0x09, 0x00, 0x00, 0x00
        /*0020*/ 	.byte	0x00, 0x00, 0x00, 0x00


//--------------------- .nv.info._Z6binValPc      --------------------------
	.section	.nv.info._Z6binValPc,"",@"SHT_CUDA_INFO"
	.sectionflags	@""
	.align	4


	//----- nvinfo : EIATTR_CUDA_API_VERSION
	.align		4
        /*0000*/ 	.byte	0x04, 0x37
        /*0002*/ 	.short	(.L_8 - .L_7)
.L_7:
        /*0004*/ 	.word	0x00000082


	//----- nvinfo : EIATTR_KPARAM_INFO
	.align		4
.L_8:
        /*0008*/ 	.byte	0x04, 0x17
        /*000a*/ 	.short	(.L_10 - .L_9)
.L_9:
        /*000c*/ 	.word	0x00000000
        /*0010*/ 	.short	0x0000
        /*0012*/ 	.short	0x0000
        /*0014*/ 	.byte	0x00, 0xf5, 0x21, 0x00


	//----- nvinfo : EIATTR_SPARSE_MMA_MASK
	.align		4
.L_10:
        /*0018*/ 	.byte	0x03, 0x50
        /*001a*/ 	.short	0x0000


	//----- nvinfo : EIATTR_MAXREG_COUNT
	.align		4
        /*001c*/ 	.byte	0x03, 0x1b
        /*001e*/ 	.short	0x00ff


	//----- nvinfo : EIATTR_EXTERNS
	.align		4
        /*0020*/ 	.byte	0x04, 0x0f
        /*0022*/ 	.short	(.L_12 - .L_11)


	//   ....[0]....
	.align		4
.L_11:
        /*0024*/ 	.word	index@(vprintf)


	//----- nvinfo : EIATTR_MERCURY_ISA_VERSION
	.align		4
.L_12:
        /*0028*/ 	.byte	0x03, 0x5f
        /*002a*/ 	.short	0x0101


	//----- nvinfo : EIATTR_VRC_CTA_INIT_COUNT
	.align		4
        /*002c*/ 	.byte	0x02, 0x4a
	.zero		1
	.zero		1


	//----- nvinfo : EIATTR_SYSCALL_OFFSETS
	.align		4
        /*0030*/ 	.byte	0x04, 0x46
        /*0032*/ 	.short	(.L_14 - .L_13)


	//   ....[0]....
.L_13:
        /*0034*/ 	.word	0x000003b0


	//----- nvinfo : EIATTR_EXIT_INSTR_OFFSETS
	.align		4
.L_14:
        /*0038*/ 	.byte	0x04, 0x1c
        /*003a*/ 	.short	(.L_16 - .L_15)


	//   ....[0]....
.L_15:
        /*003c*/ 	.word	0x000003c0


	//----- nvinfo : EIATTR_CRS_STACK_SIZE
	.align		4
.L_16:
        /*0040*/ 	.byte	0x04, 0x1e
        /*0042*/ 	.short	(.L_18 - .L_17)
.L_17:
        /*0044*/ 	.word	0x00000000


	//----- nvinfo : EIATTR_CBANK_PARAM_SIZE
	.align		4
.L_18:
        /*0048*/ 	.byte	0x03, 0x19
        /*004a*/ 	.short	0x0008


	//----- nvinfo : EIATTR_PARAM_CBANK
	.align		4
        /*004c*/ 	.byte	0x04, 0x0a
        /*004e*/ 	.short	(.L_20 - .L_19)
	.align		4
.L_19:
        /*0050*/ 	.word	index@(.nv.constant0._Z6binValPc)
        /*0054*/ 	.short	0x0380
        /*0056*/ 	.short	0x0008


	//----- nvinfo : EIATTR_SW_WAR
	.align		4
.L_20:
        /*0058*/ 	.byte	0x04, 0x36
        /*005a*/ 	.short	(.L_22 - .L_21)
.L_21:
        /*005c*/ 	.word	0x00000008
.L_22:


//--------------------- .nv.callgraph             --------------------------
	.section	.nv.callgraph,"",@"SHT_CUDA_CALLGRAPH"
	.align	4
	.sectionentsize	8
	.align		4
        /*0000*/ 	.word	0x00000000
	.align		4
        /*0004*/ 	.word	0xffffffff
	.align		4
        /*0008*/ 	.word	index@(_Z6binValPc)
	.align		4
        /*000c*/ 	.word	index@(vprintf)
	.align		4
        /*0010*/ 	.word	0x00000000
	.align		4
        /*0014*/ 	.word	0xfffffffe
	.align		4
        /*0018*/ 	.word	0x00000000
	.align		4
        /*001c*/ 	.word	0xfffffffd
	.align		4
        /*0020*/ 	.word	0x00000000
	.align		4
        /*0024*/ 	.word	0xfffffffc


//--------------------- .nv.constant4             --------------------------
	.section	.nv.constant4,"a",@progbits
	.align	8
	.align		8
.nv.constant4:
        /*0000*/ 	.dword	vprintf
	.align		8
        /*0008*/ 	.dword	$str


//--------------------- .text._Z6binValPc         --------------------------
	.section	.text._Z6binValPc,"ax",@progbits
	.align	128
        .global         _Z6binValPc
        .type           _Z6binValPc,@function
        .size           _Z6binValPc,(.L_x_10 - _Z6binValPc)
        .other          _Z6binValPc,@"STO_CUDA_ENTRY STV_DEFAULT"
_Z6binValPc:
.text._Z6binValPc:
[----:B------:R-:W0:Y:S01]  /*0000*/  LDC R1, c[0x0][0x37c] ;  /* 0x0000df00ff017b82 */ /* 0x000e220000000800 */
[----:B------:R-:W1:Y:S01]  /*0010*/  S2R R4, SR_TID.X ;  /* 0x0000000000047919 */ /* 0x000e620000002100 */
[----:B------:R-:W1:Y:S01]  /*0020*/  LDCU.64 UR6, c[0x0][0x380] ;  /* 0x00007000ff0677ac */ /* 0x000e620008000a00 */
[----:B0-----:R-:W-:Y:S01]  /*0030*/  VIADD R1, R1, 0xfffffff8 ;  /* 0xfffffff801017836 */ /* 0x001fe20000000000 */
[----:B------:R-:W0:Y:S01]  /*0040*/  LDCU.64 UR4, c[0x0][0x358] ;  /* 0x00006b00ff0477ac */ /* 0x000e220008000a00 */
[----:B-1----:R-:W-:-:S05]  /*0050*/  IADD3 R4, P0, PT, R4, UR6, RZ ;  /* 0x0000000604047c10 */ /* 0x002fca000ff1e0ff */
[----:B------:R-:W-:-:S05]  /*0060*/  IMAD.X R5, RZ, RZ, UR7, P0 ;  /* 0x00000007ff057e24 */ /* 0x000fca00080e06ff */
[----:B0-----:R-:W2:Y:S01]  /*0070*/  LDG.E.S8 R2, desc[UR4][R4.64] ;  /* 0x0000000404027981 */ /* 0x001ea2000c1e1300 */
[----:B------:R-:W0:Y:S01]  /*0080*/  LDCU UR4, c[0x0][0x2f8] ;  /* 0x00005f00ff0477ac */ /* 0x000e220008000800 */
[----:B------:R-:W-:Y:S01]  /*0090*/  BSSY.RECONVERGENT B0, `(.L_x_0) ;  /* 0x000002a000007945 */ /* 0x000fe20003800200 */
[----:B------:R-:W-:Y:S01]  /*00a0*/  IMAD.MOV.U32 R3, RZ, RZ, RZ ;  /* 0x000000ffff037224 */ /* 0x000fe200078e00ff */
[----:B------:R-:W1:Y:S01]  /*00b0*/  LDCU UR5, c[0x0][0x2fc] ;  /* 0x00005f80ff0577ac */ /* 0x000e620008000800 */
[----:B0-----:R-:W-:-:S04]  /*00c0*/  IADD3 R6, P1, PT, R1, UR4, RZ ;  /* 0x0000000401067c10 */ /* 0x001fc8000ff3e0ff */
[----:B-1----:R-:W-:Y:S02]  /*00d0*/  IADD3.X R7, PT, PT, RZ, UR5, RZ, P1, !PT ;  /* 0x00000005ff077c10 */ /* 0x002fe40008ffe4ff */
[----:B--2---:R-:W-:-:S13]  /*00e0*/  ISETP.GE.AND P0, PT, R2, 0x1, PT ;  /* 0x000000010200780c */ /* 0x004fda0003f06270 */
[----:B------:R-:W-:Y:S05]  /*00f0*/  @!P0 BRA `(.L_x_1) ;  /* 0x00000000008c8947 */ /* 0x000fea0003800000 */
[----:B------:R-:W-:Y:S02]  /*0100*/  IMAD.MOV.U32 R0, RZ, RZ, R2 ;  /* 0x000000ffff007224 */ /* 0x000fe400078e0002 */
[----:B------:R-:W-:Y:S02]  /*0110*/  IMAD.MOV.U32 R4, RZ, RZ, RZ ;  /* 0x000000ffff047224 */ /* 0x000fe400078e00ff */
[----:B------:R-:W-:-:S07]  /*0120*/  IMAD.MOV.U32 R3, RZ, RZ, RZ ;  /* 0x000000ffff037224 */ /* 0x000fce00078e00ff */
.L_x_7:
[----:B------:R-:W-:Y:S01]  /*0130*/  ISETP.NE.AND P0, PT, R4, RZ, PT ;  /* 0x000000ff0400720c */ /* 0x000fe20003f05270 */
[----:B------:R-:W-:Y:S01]  /*0140*/  BSSY.RECONVERGENT B1, `(.L_x_2) ;  /* 0x0000019000017945 */ /* 0x000fe20003800200 */
[----:B------:R-:W-:-:S04]  /*0150*/  LOP3.LUT R9, R0, 0x1, RZ, 0xc0, !PT ;  /* 0x0000000100097812 */ /* 0x000fc800078ec0ff */
[----:B------:R-:W-:-:S07]  /*0160*/  MOV R8, R9 ;  /* 0x0000000900087202 */ /* 0x000fce0000000f00 */
[----:B------:R-:W-:Y:S05]  /*0170*/  @!P0 BRA `(.L_x_3) ;  /* 0x0000000000548947 */ /* 0x000fea0003800000 */
[C---:B------:R-:W-:Y:S01]  /*0180*/  LOP3.LUT P1, R10, R4.reuse, 0x3, RZ, 0xc0, !PT ;  /* 0x00000003040a7812 */ /* 0x040fe2000782c0ff */
[----:B------:R-:W-:Y:S01]  /*0190*/  BSSY.RECONVERGENT B2, `(.L_x_4) ;  /* 0x000000e000027945 */ /* 0x000fe20003800200 */
[----:B------:R-:W-:Y:S01]  /*01a0*/  ISETP.GE.U32.AND P0, PT, R4, 0x4, PT ;  /* 0x000000040400780c */ /* 0x000fe20003f06070 */
[----:B------:R-:W-:Y:S02]  /*01b0*/  IMAD.MOV.U32 R5, RZ, RZ, R4 ;  /* 0x000000ffff057224 */ /* 0x000fe400078e0004 */
[----:B------:R-:W-:-:S08]  /*01c0*/  IMAD.MOV.U32 R8, RZ, RZ, R9 ;  /* 0x000000ffff087224 */ /* 0x000fd000078e0009 */
[----:B------:R-:W-:Y:S05]  /*01d0*/  @!P1 BRA `(.L_x_5) ;  /* 0x0000000000249947 */ /* 0x000fea0003800000 */
[----:B------:R-:W-:Y:S01]  /*01e0*/  ISETP.NE.AND P1, PT, R10, 0x1, PT ;  /* 0x000000010a00780c */ /* 0x000fe20003f25270 */
[----:B------:R-:W-:Y:S01]  /*01f0*/  IMAD R8, R9, 0xa, RZ ;  /* 0x0000000a09087824 */ /* 0x000fe200078e02ff */
[----:B------:R-:W-:-:S11]  /*0200*/  IADD3 R5, PT, PT, R4, -0x1, RZ ;  /* 0xffffffff04057810 */ /* 0x000fd60007ffe0ff */
[----:B------:R-:W-:Y:S05]  /*0210*/  @!P1 BRA `(.L_x_5) ;  /* 0x0000000000149947 */ /* 0x000fea0003800000 */
[----:B------:R-:W-:Y:S01]  /*0220*/  ISETP.NE.AND P1, PT, R10, 0x2, PT ;  /* 0x000000020a00780c */ /* 0x000fe20003f25270 */
[----:B------:R-:W-:Y:S02]  /*0230*/  IMAD R8, R9, 0x64, RZ ;  /* 0x0000006409087824 */ /* 0x000fe400078e02ff */
[----:B------:R-:W-:-:S10]  /*0240*/  VIADD R5, R4, 0xfffffffe ;  /* 0xfffffffe04057836 */ /* 0x000fd40000000000 */
[----:B------:R-:W-:Y:S02]  /*0250*/  @P1 IMAD R8, R9, 0x3e8, RZ ;  /* 0x000003e809081824 */ /* 0x000fe400078e02ff */
[----:B------:R-:W-:-:S07]  /*0260*/  @P1 VIADD R5, R4, 0xfffffffd ;  /* 0xfffffffd04051836 */ /* 0x000fce0000000000 */
.L_x_5:
[----:B------:R-:W-:Y:S05]  /*0270*/  BSYNC.RECONVERGENT B2 ;  /* 0x0000000000027941 */ /* 0x000fea0003800200 */
.L_x_4:
[----:B------:R-:W-:Y:S05]  /*0280*/  @!P0 BRA `(.L_x_3) ;  /* 0x0000000000108947 */ /* 0x000fea0003800000 */
.L_x_6:
[C---:B------:R-:W-:Y:S01]  /*0290*/  ISETP.GT.AND P0, PT, R5.reuse, 0x4, PT ;  /* 0x000000040500780c */ /* 0x040fe20003f04270 */
[----:B------:R-:W-:Y:S01]  /*02a0*/  IMAD R8, R8, 0x2710, RZ ;  /* 0x0000271008087824 */ /* 0x000fe200078e02ff */
[----:B------:R-:W-:-:S11]  /*02b0*/  IADD3 R5, PT, PT, R5, -0x4, RZ ;  /* 0xfffffffc05057810 */ /* 0x000fd60007ffe0ff */
[----:B------:R-:W-:Y:S05]  /*02c0*/  @P0 BRA `(.L_x_6) ;  /* 0xfffffffc00f00947 */ /* 0x000fea000383ffff */
.L_x_3:
[----:B------:R-:W-:Y:S05]  /*02d0*/  BSYNC.RECONVERGENT B1 ;  /* 0x0000000000017941 */ /* 0x000fea0003800200 */
.L_x_2:
[----:B------:R-:W-:Y:S01]  /*02e0*/  ISETP.GT.U32.AND P0, PT, R0, 0x1, PT ;  /* 0x000000010000780c */ /* 0x000fe20003f04070 */
[----:B------:R-:W-:Y:S01]  /*02f0*/  IMAD.IADD R3, R8, 0x1, R3 ;  /* 0x0000000108037824 */ /* 0x000fe200078e0203 */
[----:B------:R-:W-:Y:S01]  /*0300*/  SHF.R.U32.HI R0, RZ, 0x1, R0 ;  /* 0x00000001ff007819 */ /* 0x000fe20000011600 */
[----:B------:R-:W-:-:S10]  /*0310*/  VIADD R4, R4, 0x1 ;  /* 0x0000000104047836 */ /* 0x000fd40000000000 */
[----:B------:R-:W-:Y:S05]  /*0320*/  @P0 BRA `(.L_x_7) ;  /* 0xfffffffc00800947 */ /* 0x000fea000383ffff */
.L_x_1:
[----:B------:R-:W-:Y:S05]  /*0330*/  BSYNC.RECONVERGENT B0 ;  /* 0x0000000000007941 */ /* 0x000fea0003800200 */
.L_x_0:
[----:B------:R-:W-:Y:S01]  /*0340*/  MOV R0, 0x0 ;  /* 0x0000000000007802 */ /* 0x000fe20000000f00 */
[----:B------:R0:W-:Y:S01]  /*0350*/  STL.64 [R1], R2 ;  /* 0x0000000201007387 */ /* 0x0001e20000100a00 */
[----:B------:R-:W1:Y:S02]  /*0360*/  LDCU.64 UR4, c[0x4][0x8] ;  /* 0x01000100ff0477ac */ /* 0x000e640008000a00 */
[----:B------:R0:W2:Y:S01]  /*0370*/  LDC.64 R8, c[0x4][R0] ;  /* 0x0100000000087b82 */ /* 0x0000a20000000a00 */
[----:B-1----:R-:W-:Y:S01]  /*0380*/  MOV R4, UR4 ;  /* 0x0000000400047c02 */ /* 0x002fe20008000f00 */
[----:B0-----:R-:W-:-:S07]  /*0390*/  IMAD.U32 R5, RZ, RZ, UR5 ;  /* 0x00000005ff057e24 */ /* 0x001fce000f8e00ff */
[----:B------:R-:W-:-:S07]  /*03a0*/  LEPC R20, `(.L_x_8) ;  /* 0x000000001014794e */ /* 0x000fce0000000000 */
[----:B--2---:R-:W-:Y:S05]  /*03b0*/  CALL.ABS.NOINC R8 ;  /* 0x0000000008007343 */ /* 0x004fea0003c00000 */
.L_x_8:
[----:B------:R-:W-:Y:S05]  /*03c0*/  EXIT ;  /* 0x000000000000794d */ /* 0x000fea0003800000 */
.L_x_9:
[----:B------:R-:W-:-:S00]  /*03d0*/  BRA `(.L_x_9) ;  /* 0xfffffffc00fc7947 */ /* 0x000fc0000383ffff */
[----:B------:R-:W-:-:S00]  /*03e0*/  NOP ;  /* 0x0000000000007918 */ /* 0x000fc00000000000 */
        /* <DEDUP_REMOVED lines=9> */
.L_x_10:


//--------------------- .nv.global.init           --------------------------
	.section	.nv.global.init,"aw",@progbits
.nv.global.init:
	.type		$str,@object
	.size		$str,(.L_0 - $str)
$str:
        /*0000*/ 	.byte	0x25, 0x63, 0x20, 0x2d, 0x20, 0x25, 0x64, 0x0a, 0x00
.L_0:


//--------------------- .nv.shared.reserved.0     --------------------------
	.section	.nv.shared.reserved.0,"aw",@nobits
	.weak		__nv_reservedSMEM_offset_0_alias
	.size		__nv_reservedSMEM_offset_0_alias, 0, 64
	.other		__nv_reservedSMEM_offset_0_alias,@"STO_CUDA_RESERVED_SHARED STV_DEFAULT"
__nv_reservedSMEM_offset_0_alias:
	.zero		0
	.zero		64


//--------------------- .nv.constant0._Z6binValPc --------------------------
	.section	.nv.constant0._Z6binValPc,"a",@progbits
	.sectionflags	@""
	.align	4
.nv.constant0._Z6binValPc:
	.zero		904


//--------------------- SYMBOLS --------------------------

	.type		.nv.reservedSmem.offset0,@object
	.size		.nv.reservedSmem.offset0,0x4
	.type		vprintf,@function
